//
// Generated by NVIDIA NVVM Compiler
//
// Compiler Build ID: CL-36424714
// Cuda compilation tools, release 13.0, V13.0.88
// Based on NVVM 20.0.0
//

.version 9.0
.target sm_100
.address_size 64

	// .globl	_Z9cudahellov
.extern .func  (.param .b32 func_retval0) vprintf
(
	.param .b64 vprintf_param_0,
	.param .b64 vprintf_param_1
)
;
.global .align 1 .b8 $str[42] = {72, 111, 108, 97, 32, 77, 117, 110, 100, 111, 33, 32, 83, 111, 121, 32, 101, 108, 32, 104, 105, 108, 111, 32, 37, 100, 32, 100, 101, 108, 32, 98, 108, 111, 113, 117, 101, 32, 37, 100, 10};

.visible .entry _Z9cudahellov()
{
	.local .align 8 .b8 	__local_depot0[8];
	.reg .b64 	%SP;
	.reg .b64 	%SPL;
	.reg .b32 	%r<5>;
	.reg .b64 	%rd<5>;

	mov.u64 	%SPL, __local_depot0;
	cvta.local.u64 	%SP, %SPL;
	add.u64 	%rd1, %SP, 0;
	add.u64 	%rd2, %SPL, 0;
	mov.u32 	%r1, %tid.x;
	mov.u32 	%r2, %ctaid.x;
	st.local.v2.u32 	[%rd2], {%r1, %r2};
	mov.u64 	%rd3, $str;
	cvta.global.u64 	%rd4, %rd3;
	{ // callseq 0, 0
	.param .b64 param0;
	st.param.b64 	[param0], %rd4;
	.param .b64 param1;
	st.param.b64 	[param1], %rd1;
	.param .b32 retval0;
	call.uni (retval0), 
	vprintf, 
	(
	param0, 
	param1
	);
	ld.param.b32 	%r3, [retval0];
	} // callseq 0
	ret;

}


// ===== COMPILED SASS (sm_100) =====

	.target	sm_100

	.elftype	@"ET_EXEC"


//--------------------- .note.nv.tkinfo           --------------------------
	.section	.note.nv.tkinfo,"",@"SHT_NOTE"
	.sectionflags	@"SHF_NOTE_NV_TKINFO"
	.tkinfo
        /*0018*/ 	.word	0x00000002
        /*0030*/ 	.string	""
        /*0030*/ 	.string	"ptxas"
        /*0030*/ 	.string	"Cuda compilation tools, release 13.0, V13.0.88"
        /*0030*/ 	.string	"Build cuda_13.0.r13.0/compiler.36424714_0"
        /*0030*/ 	.string	"-arch sm_100 -m 64 "



//--------------------- .note.nv.cuinfo           --------------------------
	.section	.note.nv.cuinfo,"",@"SHT_NOTE"
	.sectionflags	@"SHF_NOTE_NV_CUINFO"
        /*0018*/ 	.short	0x0002
        /*001a*/ 	.short	0x0064
        /*001c*/ 	.short	0x0082
	.zero		2


//--------------------- .nv.info                  --------------------------
	.section	.nv.info,"",@"SHT_CUDA_INFO"
	.align	4


	//----- nvinfo : EIATTR_REGCOUNT
	.align		4
        /*0000*/ 	.byte	0x04, 0x2f
        /*0002*/ 	.short	(.L_2 - .L_1)
	.align		4
.L_1:
        /*0004*/ 	.word	index@(_Z9cudahellov)
        /*0008*/ 	.word	0x00000018


	//----- nvinfo : EIATTR_FRAME_SIZE
	.align		4
.L_2:
        /*000c*/ 	.byte	0x04, 0x11
        /*000e*/ 	.short	(.L_4 - .L_3)
	.align		4
.L_3:
        /*0010*/ 	.word	index@(_Z9cudahellov)
        /*0014*/ 	.word	0x00000008


	//----- nvinfo : EIATTR_MIN_STACK_SIZE
	.align		4
.L_4:
        /*0018*/ 	.byte	0x04, 0x12
        /*001a*/ 	.short	(.L_6 - .L_5)
	.align		4
.L_5:
        /*001c*/ 	.word	index@(_Z9cudahellov)
        /*0020*/ 	.word	0x00000008
.L_6:


//--------------------- .nv.compat                --------------------------
	.section	.nv.compat,"",@"SHT_CUDA_COMPAT_INFO"
	.align	4
        /*0000*/ 	.byte	0x02, 0x09, 0x00, 0x00, 0x02, 0x02, 0x01, 0x00, 0x02, 0x05, 0x05, 0x00, 0x03, 0x07, 0x01, 0x01
        /*0010*/ 	.byte	0x02, 0x03, 0x00, 0x00, 0x02, 0x06, 0x01, 0x00, 0x04, 0x0b, 0x08, 0x00, 0x09, 0x00, 0x00, 0x00
        /*0020*/ 	.byte	0x00, 0x00, 0x00, 0x00


//--------------------- .nv.info._Z9cudahellov    --------------------------
	.section	.nv.info._Z9cudahellov,"",@"SHT_CUDA_INFO"
	.sectionflags	@""
	.align	4


	//----- nvinfo : EIATTR_CUDA_API_VERSION
	.align		4
        /*0000*/ 	.byte	0x04, 0x37
        /*0002*/ 	.short	(.L_8 - .L_7)
.L_7:
        /*0004*/ 	.word	0x00000082


	//----- nvinfo : EIATTR_SPARSE_MMA_MASK
	.align		4
.L_8:
        /*0008*/ 	.byte	0x03, 0x50
        /*000a*/ 	.short	0x0000


	//----- nvinfo : EIATTR_MAXREG_COUNT
	.align		4
        /*000c*/ 	.byte	0x03, 0x1b
        /*000e*/ 	.short	0x00ff


	//----- nvinfo : EIATTR_EXTERNS
	.align		4
        /*0010*/ 	.byte	0x04, 0x0f
        /*0012*/ 	.short	(.L_10 - .L_9)


	//   ....[0]....
	.align		4
.L_9:
        /*0014*/ 	.word	index@(vprintf)


	//----- nvinfo : EIATTR_MERCURY_ISA_VERSION
	.align		4
.L_10:
        /*0018*/ 	.byte	0x03, 0x5f
        /*001a*/ 	.short	0x0101


	//----- nvinfo : EIATTR_VRC_CTA_INIT_COUNT
	.align		4
        /*001c*/ 	.byte	0x02, 0x4a
	.zero		1
	.zero		1


	//----- nvinfo : EIATTR_SYSCALL_OFFSETS
	.align		4
        /*0020*/ 	.byte	0x04, 0x46
        /*0022*/ 	.short	(.L_12 - .L_11)


	//   ....[0]....
.L_11:
        /*0024*/ 	.word	0x000000f0


	//----- nvinfo : EIATTR_EXIT_INSTR_OFFSETS
	.align		4
.L_12:
        /*0028*/ 	.byte	0x04, 0x1c
        /*002a*/ 	.short	(.L_14 - .L_13)


	//   ....[0]....
.L_13:
        /*002c*/ 	.word	0x00000100


	//----- nvinfo : EIATTR_SW_WAR
	.align		4
.L_14:
        /*0030*/ 	.byte	0x04, 0x36
        /*0032*/ 	.short	(.L_16 - .L_15)
.L_15:
        /*0034*/ 	.word	0x00000008
.L_16:


//--------------------- .nv.callgraph             --------------------------
	.section	.nv.callgraph,"",@"SHT_CUDA_CALLGRAPH"
	.align	4
	.sectionentsize	8
	.align		4
        /*0000*/ 	.word	0x00000000
	.align		4
        /*0004*/ 	.word	0xffffffff
	.align		4
        /*0008*/ 	.word	index@(_Z9cudahellov)
	.align		4
        /*000c*/ 	.word	index@(vprintf)
	.align		4
        /*0010*/ 	.word	0x00000000
	.align		4
        /*0014*/ 	.word	0xfffffffe
	.align		4
        /*0018*/ 	.word	0x00000000
	.align		4
        /*001c*/ 	.word	0xfffffffd
	.align		4
        /*0020*/ 	.word	0x00000000
	.align		4
        /*0024*/ 	.word	0xfffffffc


//--------------------- .nv.constant4             --------------------------
	.section	.nv.constant4,"a",@progbits
	.align	8
	.align		8
.nv.constant4:
        /*0000*/ 	.dword	vprintf
	.align		8
        /*0008*/ 	.dword	$str


//--------------------- .text._Z9cudahellov       --------------------------
	.section	.text._Z9cudahellov,"ax",@progbits
	.align	128
        .global         _Z9cudahellov
        .type           _Z9cudahellov,@function
        .size           _Z9cudahellov,(.L_x_2 - _Z9cudahellov)
        .other          _Z9cudahellov,@"STO_CUDA_ENTRY STV_DEFAULT"
_Z9cudahellov:
.text._Z9cudahellov:
[----:B------:R-:W0:Y:S01]  /*0000*/  LDC R1, c[0x0][0x37c] ;  /* 0x0000df00ff017b82 */ /* 0x000e220000000800 */
[----:B------:R-:W1:Y:S01]  /*0010*/  S2R R8, SR_TID.X ;  /* 0x0000000000087919 */ /* 0x000e620000002100 */
[----:B0-----:R-:W-:Y:S01]  /*0020*/  VIADD R1, R1, 0xfffffff8 ;  /* 0xfffffff801017836 */ /* 0x001fe20000000000 */
[----:B------:R-:W-:Y:S01]  /*0030*/  MOV R0, 0x0 ;  /* 0x0000000000007802 */ /* 0x000fe20000000f00 */
[----:B------:R-:W0:Y:S01]  /*0040*/  LDCU UR4, c[0x0][0x2f8] ;  /* 0x00005f00ff0477ac */ /* 0x000e220008000800 */
[----:B------:R-:W1:Y:S03]  /*0050*/  S2R R9, SR_CTAID.X ;  /* 0x0000000000097919 */ /* 0x000e660000002500 */
[----:B------:R2:W3:Y:S01]  /*0060*/  LDC.64 R2, c[0x4][R0] ;  /* 0x0100000000027b82 */ /* 0x0004e20000000a00 */
[----:B------:R-:W4:Y:S01]  /*0070*/  LDCU.64 UR6, c[0x4][0x8] ;  /* 0x01000100ff0677ac */ /* 0x000f220008000a00 */
[----:B------:R-:W5:Y:S01]  /*0080*/  LDCU UR5, c[0x0][0x2fc] ;  /* 0x00005f80ff0577ac */ /* 0x000f620008000800 */
[----:B0-----:R-:W-:Y:S01]  /*0090*/  IADD3 R6, P0, PT, R1, UR4, RZ ;  /* 0x0000000401067c10 */ /* 0x001fe2000ff1e0ff */
[----:B----4-:R-:W-:Y:S01]  /*00a0*/  IMAD.U32 R4, RZ, RZ, UR6 ;  /* 0x00000006ff047e24 */ /* 0x010fe2000f8e00ff */
[----:B------:R-:W-:-:S03]  /*00b0*/  MOV R5, UR7 ;  /* 0x0000000700057c02 */ /* 0x000fc60008000f00 */
[----:B-----5:R-:W-:Y:S01]  /*00c0*/  IMAD.X R7, RZ, RZ, UR5, P0 ;  /* 0x00000005ff077e24 */ /* 0x020fe200080e06ff */
[----:B-1----:R2:W-:Y:S07]  /*00d0*/  STL.64 [R1], R8 ;  /* 0x0000000801007387 */ /* 0x0025ee0000100a00 */
[----:B------:R-:W-:-:S07]  /*00e0*/  LEPC R20, `(.L_x_0) ;  /* 0x000000001014794e */ /* 0x000fce0000000000 */
[----:B--23--:R-:W-:Y:S05]  /*00f0*/  CALL.ABS.NOINC R2 ;  /* 0x0000000002007343 */ /* 0x00cfea0003c00000 */
.L_x_0:
[----:B------:R-:W-:Y:S05]  /*0100*/  EXIT ;  /* 0x000000000000794d */ /* 0x000fea0003800000 */
.L_x_1:
[----:B------:R-:W-:-:S00]  /*0110*/  BRA `(.L_x_1) ;  /* 0xfffffffc00fc7947 */ /* 0x000fc0000383ffff */
[----:B------:R-:W-:-:S00]  /*0120*/  NOP ;  /* 0x0000000000007918 */ /* 0x000fc00000000000 */
        /* <DEDUP_REMOVED lines=13> */
.L_x_2:


//--------------------- .nv.global.init           --------------------------
	.section	.nv.global.init,"aw",@progbits
.nv.global.init:
	.type		$str,@object
	.size		$str,(.L_0 - $str)
$str:
        /*0000*/ 	.byte	0x48, 0x6f, 0x6c, 0x61, 0x20, 0x4d, 0x75, 0x6e, 0x64, 0x6f, 0x21, 0x20, 0x53, 0x6f, 0x79, 0x20
        /*0010*/ 	.byte	0x65, 0x6c, 0x20, 0x68, 0x69, 0x6c, 0x6f, 0x20, 0x25, 0x64, 0x20, 0x64, 0x65, 0x6c, 0x20, 0x62
        /*0020*/ 	.byte	0x6c, 0x6f, 0x71, 0x75, 0x65, 0x20, 0x25, 0x64, 0x0a, 0x00
.L_0:


//--------------------- .nv.shared.reserved.0     --------------------------
	.section	.nv.shared.reserved.0,"aw",@nobits
	.weak		__nv_reservedSMEM_offset_0_alias
	.size		__nv_reservedSMEM_offset_0_alias, 0, 64
	.other		__nv_reservedSMEM_offset_0_alias,@"STO_CUDA_RESERVED_SHARED STV_DEFAULT"
__nv_reservedSMEM_offset_0_alias:
	.zero		0
	.zero		64


//--------------------- .nv.constant0._Z9cudahellov --------------------------
	.section	.nv.constant0._Z9cudahellov,"a",@progbits
	.sectionflags	@""
	.align	4
.nv.constant0._Z9cudahellov:
	.zero		896


//--------------------- SYMBOLS --------------------------

	.type		.nv.reservedSmem.offset0,@object
	.size		.nv.reservedSmem.offset0,0x4
	.type		vprintf,@function
